//
// Generated by NVIDIA NVVM Compiler
//
// Compiler Build ID: CL-36424714
// Cuda compilation tools, release 13.0, V13.0.88
// Based on NVVM 20.0.0
//

.version 9.0
.target sm_100
.address_size 64

	// .globl	_Z17cuda_struct_printP9my_struct
.extern .func  (.param .b32 func_retval0) vprintf
(
	.param .b64 vprintf_param_0,
	.param .b64 vprintf_param_1
)
;
.global .align 1 .b8 $str[37] = {45, 45, 45, 45, 45, 32, 99, 117, 100, 97, 95, 115, 116, 114, 117, 99, 116, 95, 112, 114, 105, 110, 116, 32, 83, 84, 65, 82, 84, 32, 45, 45, 45, 45, 45, 10};
.global .align 1 .b8 $str$1[28] = {100, 101, 118, 95, 109, 121, 95, 115, 116, 114, 117, 99, 116, 45, 62, 118, 97, 114, 73, 110, 116, 32, 61, 32, 37, 100, 10};
.global .align 1 .b8 $str$2[28] = {100, 101, 118, 95, 109, 121, 95, 115, 116, 114, 117, 99, 116, 45, 62, 118, 97, 114, 73, 110, 116, 32, 61, 32, 37, 102, 10};
.global .align 1 .b8 $str$3[35] = {45, 45, 45, 45, 45, 32, 99, 117, 100, 97, 95, 115, 116, 114, 117, 99, 116, 95, 112, 114, 105, 110, 116, 32, 69, 78, 68, 32, 45, 45, 45, 45, 45, 10};

.visible .entry _Z17cuda_struct_printP9my_struct(
	.param .u64 .ptr .align 1 _Z17cuda_struct_printP9my_struct_param_0
)
{
	.local .align 8 .b8 	__local_depot0[8];
	.reg .b64 	%SP;
	.reg .b64 	%SPL;
	.reg .b32 	%r<13>;
	.reg .b32 	%f<2>;
	.reg .b64 	%rd<13>;
	.reg .b64 	%fd<2>;

	mov.u64 	%SPL, __local_depot0;
	cvta.local.u64 	%SP, %SPL;
	ld.param.u64 	%rd1, [_Z17cuda_struct_printP9my_struct_param_0];
	cvta.to.global.u64 	%rd2, %rd1;
	add.u64 	%rd3, %SP, 0;
	add.u64 	%rd4, %SPL, 0;
	mov.u64 	%rd5, $str;
	cvta.global.u64 	%rd6, %rd5;
	{ // callseq 0, 0
	.param .b64 param0;
	st.param.b64 	[param0], %rd6;
	.param .b64 param1;
	st.param.b64 	[param1], 0;
	.param .b32 retval0;
	call.uni (retval0), 
	vprintf, 
	(
	param0, 
	param1
	);
	ld.param.b32 	%r1, [retval0];
	} // callseq 0
	ld.global.s8 	%r3, [%rd2];
	st.local.u32 	[%rd4], %r3;
	mov.u64 	%rd7, $str$1;
	cvta.global.u64 	%rd8, %rd7;
	{ // callseq 1, 0
	.param .b64 param0;
	st.param.b64 	[param0], %rd8;
	.param .b64 param1;
	st.param.b64 	[param1], %rd3;
	.param .b32 retval0;
	call.uni (retval0), 
	vprintf, 
	(
	param0, 
	param1
	);
	ld.param.b32 	%r4, [retval0];
	} // callseq 1
	ld.global.u32 	%r6, [%rd2+4];
	st.local.u32 	[%rd4], %r6;
	{ // callseq 2, 0
	.param .b64 param0;
	st.param.b64 	[param0], %rd8;
	.param .b64 param1;
	st.param.b64 	[param1], %rd3;
	.param .b32 retval0;
	call.uni (retval0), 
	vprintf, 
	(
	param0, 
	param1
	);
	ld.param.b32 	%r7, [retval0];
	} // callseq 2
	ld.global.f32 	%f1, [%rd2+8];
	cvt.f64.f32 	%fd1, %f1;
	st.local.f64 	[%rd4], %fd1;
	mov.u64 	%rd9, $str$2;
	cvta.global.u64 	%rd10, %rd9;
	{ // callseq 3, 0
	.param .b64 param0;
	st.param.b64 	[param0], %rd10;
	.param .b64 param1;
	st.param.b64 	[param1], %rd3;
	.param .b32 retval0;
	call.uni (retval0), 
	vprintf, 
	(
	param0, 
	param1
	);
	ld.param.b32 	%r9, [retval0];
	} // callseq 3
	mov.u64 	%rd11, $str$3;
	cvta.global.u64 	%rd12, %rd11;
	{ // callseq 4, 0
	.param .b64 param0;
	st.param.b64 	[param0], %rd12;
	.param .b64 param1;
	st.param.b64 	[param1], 0;
	.param .b32 retval0;
	call.uni (retval0), 
	vprintf, 
	(
	param0, 
	param1
	);
	ld.param.b32 	%r11, [retval0];
	} // callseq 4
	ret;

}


// ===== COMPILED SASS (sm_100) =====

	.target	sm_100

	.elftype	@"ET_EXEC"


//--------------------- .note.nv.tkinfo           --------------------------
	.section	.note.nv.tkinfo,"",@"SHT_NOTE"
	.sectionflags	@"SHF_NOTE_NV_TKINFO"
	.tkinfo
        /*0018*/ 	.word	0x00000002
        /*0030*/ 	.string	""
        /*0030*/ 	.string	"ptxas"
        /*0030*/ 	.string	"Cuda compilation tools, release 13.0, V13.0.88"
        /*0030*/ 	.string	"Build cuda_13.0.r13.0/compiler.36424714_0"
        /*0030*/ 	.string	"-arch sm_100 -m 64 "



//--------------------- .note.nv.cuinfo           --------------------------
	.section	.note.nv.cuinfo,"",@"SHT_NOTE"
	.sectionflags	@"SHF_NOTE_NV_CUINFO"
        /*0018*/ 	.short	0x0002
        /*001a*/ 	.short	0x0064
        /*001c*/ 	.short	0x0082
	.zero		2


//--------------------- .nv.info                  --------------------------
	.section	.nv.info,"",@"SHT_CUDA_INFO"
	.align	4


	//----- nvinfo : EIATTR_REGCOUNT
	.align		4
        /*0000*/ 	.byte	0x04, 0x2f
        /*0002*/ 	.short	(.L_5 - .L_4)
	.align		4
.L_4:
        /*0004*/ 	.word	index@(_Z17cuda_struct_printP9my_struct)
        /*0008*/ 	.word	0x00000018


	//----- nvinfo : EIATTR_FRAME_SIZE
	.align		4
.L_5:
        /*000c*/ 	.byte	0x04, 0x11
        /*000e*/ 	.short	(.L_7 - .L_6)
	.align		4
.L_6:
        /*0010*/ 	.word	index@(_Z17cuda_struct_printP9my_struct)
        /*0014*/ 	.word	0x00000008


	//----- nvinfo : EIATTR_MIN_STACK_SIZE
	.align		4
.L_7:
        /*0018*/ 	.byte	0x04, 0x12
        /*001a*/ 	.short	(.L_9 - .L_8)
	.align		4
.L_8:
        /*001c*/ 	.word	index@(_Z17cuda_struct_printP9my_struct)
        /*0020*/ 	.word	0x00000008
.L_9:


//--------------------- .nv.compat                --------------------------
	.section	.nv.compat,"",@"SHT_CUDA_COMPAT_INFO"
	.align	4
        /*0000*/ 	.byte	0x02, 0x09, 0x00, 0x00, 0x02, 0x02, 0x01, 0x00, 0x02, 0x05, 0x05, 0x00, 0x03, 0x07, 0x01, 0x01
        /*0010*/ 	.byte	0x02, 0x03, 0x00, 0x00, 0x02, 0x06, 0x01, 0x00, 0x04, 0x0b, 0x08, 0x00, 0x09, 0x00, 0x00, 0x00
        /*0020*/ 	.byte	0x00, 0x00, 0x00, 0x00


//--------------------- .nv.info._Z17cuda_struct_printP9my_struct --------------------------
	.section	.nv.info._Z17cuda_struct_printP9my_struct,"",@"SHT_CUDA_INFO"
	.sectionflags	@""
	.align	4


	//----- nvinfo : EIATTR_CUDA_API_VERSION
	.align		4
        /*0000*/ 	.byte	0x04, 0x37
        /*0002*/ 	.short	(.L_11 - .L_10)
.L_10:
        /*0004*/ 	.word	0x00000082


	//----- nvinfo : EIATTR_KPARAM_INFO
	.align		4
.L_11:
        /*0008*/ 	.byte	0x04, 0x17
        /*000a*/ 	.short	(.L_13 - .L_12)
.L_12:
        /*000c*/ 	.word	0x00000000
        /*0010*/ 	.short	0x0000
        /*0012*/ 	.short	0x0000
        /*0014*/ 	.byte	0x00, 0xf5, 0x21, 0x00


	//----- nvinfo : EIATTR_SPARSE_MMA_MASK
	.align		4
.L_13:
        /*0018*/ 	.byte	0x03, 0x50
        /*001a*/ 	.short	0x0000


	//----- nvinfo : EIATTR_MAXREG_COUNT
	.align		4
        /*001c*/ 	.byte	0x03, 0x1b
        /*001e*/ 	.short	0x00ff


	//----- nvinfo : EIATTR_EXTERNS
	.align		4
        /*0020*/ 	.byte	0x04, 0x0f
        /*0022*/ 	.short	(.L_15 - .L_14)


	//   ....[0]....
	.align		4
.L_14:
        /*0024*/ 	.word	index@(vprintf)


	//----- nvinfo : EIATTR_MERCURY_ISA_VERSION
	.align		4
.L_15:
        /*0028*/ 	.byte	0x03, 0x5f
        /*002a*/ 	.short	0x0101


	//----- nvinfo : EIATTR_VRC_CTA_INIT_COUNT
	.align		4
        /*002c*/ 	.byte	0x02, 0x4a
	.zero		1
	.zero		1


	//----- nvinfo : EIATTR_SYSCALL_OFFSETS
	.align		4
        /*0030*/ 	.byte	0x04, 0x46
        /*0032*/ 	.short	(.L_17 - .L_16)


	//   ....[0]....
.L_16:
        /*0034*/ 	.word	0x000000e0


	//   ....[1]....
        /*0038*/ 	.word	0x00000190


	//   ....[2]....
        /*003c*/ 	.word	0x00000240


	//   ....[3]....
        /*0040*/ 	.word	0x00000300


	//   ....[4]....
        /*0044*/ 	.word	0x00000370


	//----- nvinfo : EIATTR_EXIT_INSTR_OFFSETS
	.align		4
.L_17:
        /*0048*/ 	.byte	0x04, 0x1c
        /*004a*/ 	.short	(.L_19 - .L_18)


	//   ....[0]....
.L_18:
        /*004c*/ 	.word	0x00000380


	//----- nvinfo : EIATTR_CBANK_PARAM_SIZE
	.align		4
.L_19:
        /*0050*/ 	.byte	0x03, 0x19
        /*0052*/ 	.short	0x0008


	//----- nvinfo : EIATTR_PARAM_CBANK
	.align		4
        /*0054*/ 	.byte	0x04, 0x0a
        /*0056*/ 	.short	(.L_21 - .L_20)
	.align		4
.L_20:
        /*0058*/ 	.word	index@(.nv.constant0._Z17cuda_struct_printP9my_struct)
        /*005c*/ 	.short	0x0380
        /*005e*/ 	.short	0x0008


	//----- nvinfo : EIATTR_SW_WAR
	.align		4
.L_21:
        /*0060*/ 	.byte	0x04, 0x36
        /*0062*/ 	.short	(.L_23 - .L_22)
.L_22:
        /*0064*/ 	.word	0x00000008
.L_23:


//--------------------- .nv.callgraph             --------------------------
	.section	.nv.callgraph,"",@"SHT_CUDA_CALLGRAPH"
	.align	4
	.sectionentsize	8
	.align		4
        /*0000*/ 	.word	0x00000000
	.align		4
        /*0004*/ 	.word	0xffffffff
	.align		4
        /*0008*/ 	.word	index@(_Z17cuda_struct_printP9my_struct)
	.align		4
        /*000c*/ 	.word	index@(vprintf)
	.align		4
        /*0010*/ 	.word	0x00000000
	.align		4
        /*0014*/ 	.word	0xfffffffe
	.align		4
        /*0018*/ 	.word	0x00000000
	.align		4
        /*001c*/ 	.word	0xfffffffd
	.align		4
        /*0020*/ 	.word	0x00000000
	.align		4
        /*0024*/ 	.word	0xfffffffc


//--------------------- .nv.constant4             --------------------------
	.section	.nv.constant4,"a",@progbits
	.align	8
	.align		8
.nv.constant4:
        /*0000*/ 	.dword	vprintf
	.align		8
        /*0008*/ 	.dword	$str
	.align		8
        /*0010*/ 	.dword	$str$1
	.align		8
        /*0018*/ 	.dword	$str$2
	.align		8
        /*0020*/ 	.dword	$str$3


//--------------------- .text._Z17cuda_struct_printP9my_struct --------------------------
	.section	.text._Z17cuda_struct_printP9my_struct,"ax",@progbits
	.align	128
        .global         _Z17cuda_struct_printP9my_struct
        .type           _Z17cuda_struct_printP9my_struct,@function
        .size           _Z17cuda_struct_printP9my_struct,(.L_x_6 - _Z17cuda_struct_printP9my_struct)
        .other          _Z17cuda_struct_printP9my_struct,@"STO_CUDA_ENTRY STV_DEFAULT"
_Z17cuda_struct_printP9my_struct:
.text._Z17cuda_struct_printP9my_struct:
[----:B------:R-:W0:Y:S01]  /*0000*/  LDC R1, c[0x0][0x37c] ;  /* 0x0000df00ff017b82 */ /* 0x000e220000000800 */
[----:B------:R-:W-:Y:S01]  /*0010*/  MOV R2, 0x0 ;  /* 0x0000000000027802 */ /* 0x000fe20000000f00 */
[----:B------:R-:W1:Y:S01]  /*0020*/  LDCU UR4, c[0x0][0x2f8] ;  /* 0x00005f00ff0477ac */ /* 0x000e620008000800 */
[----:B0-----:R-:W-:Y:S01]  /*0030*/  VIADD R1, R1, 0xfffffff8 ;  /* 0xfffffff801017836 */ /* 0x001fe20000000000 */
[----:B------:R-:W-:-:S04]  /*0040*/  CS2R R6, SRZ ;  /* 0x0000000000067805 */ /* 0x000fc8000001ff00 */
[----:B------:R0:W2:Y:S01]  /*0050*/  LDC.64 R8, c[0x4][R2] ;  /* 0x0100000002087b82 */ /* 0x0000a20000000a00 */
[----:B------:R-:W3:Y:S01]  /*0060*/  LDCU.64 UR6, c[0x4][0x8] ;  /* 0x01000100ff0677ac */ /* 0x000ee20008000a00 */
[----:B------:R-:W4:Y:S01]  /*0070*/  LDCU UR5, c[0x0][0x2fc] ;  /* 0x00005f80ff0577ac */ /* 0x000f220008000800 */
[----:B------:R-:W0:Y:S01]  /*0080*/  LDCU.64 UR36, c[0x0][0x358] ;  /* 0x00006b00ff2477ac */ /* 0x000e220008000a00 */
[----:B-1----:R-:W-:Y:S01]  /*0090*/  IADD3 R16, P0, PT, R1, UR4, RZ ;  /* 0x0000000401107c10 */ /* 0x002fe2000ff1e0ff */
[----:B---3--:R-:W-:Y:S02]  /*00a0*/  IMAD.U32 R4, RZ, RZ, UR6 ;  /* 0x00000006ff047e24 */ /* 0x008fe4000f8e00ff */
[----:B------:R-:W-:Y:S01]  /*00b0*/  IMAD.U32 R5, RZ, RZ, UR7 ;  /* 0x00000007ff057e24 */ /* 0x000fe2000f8e00ff */
[----:B0---4-:R-:W-:-:S09]  /*00c0*/  IADD3.X R17, PT, PT, RZ, UR5, RZ, P0, !PT ;  /* 0x00000005ff117c10 */ /* 0x011fd200087fe4ff */
[----:B------:R-:W-:-:S07]  /*00d0*/  LEPC R20, `(.L_x_0) ;  /* 0x000000001014794e */ /* 0x000fce0000000000 */
[----:B--2---:R-:W-:Y:S05]  /*00e0*/  CALL.ABS.NOINC R8 ;  /* 0x0000000008007343 */ /* 0x004fea0003c00000 */
.L_x_0:
[----:B------:R-:W0:Y:S01]  /*00f0*/  LDC.64 R8, c[0x0][0x380] ;  /* 0x0000e000ff087b82 */ /* 0x000e220000000a00 */
[----:B------:R-:W1:Y:S01]  /*0100*/  LDCU.64 UR4, c[0x4][0x10] ;  /* 0x01000200ff0477ac */ /* 0x000e620008000a00 */
[----:B0-----:R-:W2:Y:S06]  /*0110*/  LDG.E.S8 R8, desc[UR36][R8.64] ;  /* 0x0000002408087981 */ /* 0x001eac000c1e1300 */
[----:B------:R0:W3:Y:S01]  /*0120*/  LDC.64 R10, c[0x4][R2] ;  /* 0x01000000020a7b82 */ /* 0x0000e20000000a00 */
[----:B-1----:R-:W-:Y:S01]  /*0130*/  IMAD.U32 R4, RZ, RZ, UR4 ;  /* 0x00000004ff047e24 */ /* 0x002fe2000f8e00ff */
[----:B------:R-:W-:Y:S01]  /*0140*/  MOV R6, R16 ;  /* 0x0000001000067202 */ /* 0x000fe20000000f00 */
[----:B------:R-:W-:-:S02]  /*0150*/  IMAD.U32 R5, RZ, RZ, UR5 ;  /* 0x00000005ff057e24 */ /* 0x000fc4000f8e00ff */
[----:B------:R-:W-:Y:S01]  /*0160*/  IMAD.MOV.U32 R7, RZ, RZ, R17 ;  /* 0x000000ffff077224 */ /* 0x000fe200078e0011 */
[----:B--23--:R0:W-:Y:S06]  /*0170*/  STL [R1], R8 ;  /* 0x0000000801007387 */ /* 0x00c1ec0000100800 */
[----:B------:R-:W-:-:S07]  /*0180*/  LEPC R20, `(.L_x_1) ;  /* 0x000000001014794e */ /* 0x000fce0000000000 */
[----:B0-----:R-:W-:Y:S05]  /*0190*/  CALL.ABS.NOINC R10 ;  /* 0x000000000a007343 */ /* 0x001fea0003c00000 */
.L_x_1:
[----:B------:R-:W0:Y:S01]  /*01a0*/  LDC.64 R8, c[0x0][0x380] ;  /* 0x0000e000ff087b82 */ /* 0x000e220000000a00 */
[----:B------:R-:W1:Y:S01]  /*01b0*/  LDCU.64 UR4, c[0x4][0x10] ;  /* 0x01000200ff0477ac */ /* 0x000e620008000a00 */
[----:B0-----:R-:W2:Y:S06]  /*01c0*/  LDG.E R0, desc[UR36][R8.64+0x4] ;  /* 0x0000042408007981 */ /* 0x001eac000c1e1900 */
[----:B------:R0:W3:Y:S01]  /*01d0*/  LDC.64 R10, c[0x4][R2] ;  /* 0x01000000020a7b82 */ /* 0x0000e20000000a00 */
[----:B-1----:R-:W-:Y:S01]  /*01e0*/  IMAD.U32 R4, RZ, RZ, UR4 ;  /* 0x00000004ff047e24 */ /* 0x002fe2000f8e00ff */
[----:B------:R-:W-:Y:S01]  /*01f0*/  MOV R5, UR5 ;  /* 0x0000000500057c02 */ /* 0x000fe20008000f00 */
[----:B------:R-:W-:-:S02]  /*0200*/  IMAD.MOV.U32 R6, RZ, RZ, R16 ;  /* 0x000000ffff067224 */ /* 0x000fc400078e0010 */
[----:B------:R-:W-:Y:S01]  /*0210*/  IMAD.MOV.U32 R7, RZ, RZ, R17 ;  /* 0x000000ffff077224 */ /* 0x000fe200078e0011 */
[----:B--23--:R0:W-:Y:S06]  /*0220*/  STL [R1], R0 ;  /* 0x0000000001007387 */ /* 0x00c1ec0000100800 */
[----:B------:R-:W-:-:S07]  /*0230*/  LEPC R20, `(.L_x_2) ;  /* 0x000000001014794e */ /* 0x000fce0000000000 */
[----:B0-----:R-:W-:Y:S05]  /*0240*/  CALL.ABS.NOINC R10 ;  /* 0x000000000a007343 */ /* 0x001fea0003c00000 */
.L_x_2:
[----:B------:R-:W0:Y:S01]  /*0250*/  LDC.64 R10, c[0x0][0x380] ;  /* 0x0000e000ff0a7b82 */ /* 0x000e220000000a00 */
[----:B------:R-:W1:Y:S01]  /*0260*/  LDCU.64 UR4, c[0x4][0x18] ;  /* 0x01000300ff0477ac */ /* 0x000e620008000a00 */
[----:B0-----:R-:W2:Y:S06]  /*0270*/  LDG.E R0, desc[UR36][R10.64+0x8] ;  /* 0x000008240a007981 */ /* 0x001eac000c1e1900 */
[----:B------:R0:W3:Y:S01]  /*0280*/  LDC.64 R12, c[0x4][R2] ;  /* 0x01000000020c7b82 */ /* 0x0000e20000000a00 */
[----:B-1----:R-:W-:Y:S01]  /*0290*/  MOV R4, UR4 ;  /* 0x0000000400047c02 */ /* 0x002fe20008000f00 */
[----:B------:R-:W-:Y:S01]  /*02a0*/  IMAD.U32 R5, RZ, RZ, UR5 ;  /* 0x00000005ff057e24 */ /* 0x000fe2000f8e00ff */
[----:B------:R-:W-:Y:S01]  /*02b0*/  MOV R7, R17 ;  /* 0x0000001100077202 */ /* 0x000fe20000000f00 */
[----:B------:R-:W-:Y:S01]  /*02c0*/  IMAD.MOV.U32 R6, RZ, RZ, R16 ;  /* 0x000000ffff067224 */ /* 0x000fe200078e0010 */
[----:B--2---:R-:W1:Y:S02]  /*02d0*/  F2F.F64.F32 R8, R0 ;  /* 0x0000000000087310 */ /* 0x004e640000201800 */
[----:B-1-3--:R0:W-:Y:S04]  /*02e0*/  STL.64 [R1], R8 ;  /* 0x0000000801007387 */ /* 0x00a1e80000100a00 */
[----:B------:R-:W-:-:S07]  /*02f0*/  LEPC R20, `(.L_x_3) ;  /* 0x000000001014794e */ /* 0x000fce0000000000 */
[----:B0-----:R-:W-:Y:S05]  /*0300*/  CALL.ABS.NOINC R12 ;  /* 0x000000000c007343 */ /* 0x001fea0003c00000 */
.L_x_3:
[----:B------:R-:W0:Y:S01]  /*0310*/  LDC.64 R2, c[0x4][R2] ;  /* 0x0100000002027b82 */ /* 0x000e220000000a00 */
[----:B------:R-:W1:Y:S01]  /*0320*/  LDCU.64 UR4, c[0x4][0x20] ;  /* 0x01000400ff0477ac */ /* 0x000e620008000a00 */
[----:B------:R-:W-:Y:S01]  /*0330*/  CS2R R6, SRZ ;  /* 0x0000000000067805 */ /* 0x000fe2000001ff00 */
[----:B-1----:R-:W-:Y:S01]  /*0340*/  IMAD.U32 R4, RZ, RZ, UR4 ;  /* 0x00000004ff047e24 */ /* 0x002fe2000f8e00ff */
[----:B------:R-:W-:-:S07]  /*0350*/  MOV R5, UR5 ;  /* 0x0000000500057c02 */ /* 0x000fce0008000f00 */
[----:B------:R-:W-:-:S07]  /*0360*/  LEPC R20, `(.L_x_4) ;  /* 0x000000001014794e */ /* 0x000fce0000000000 */
[----:B0-----:R-:W-:Y:S05]  /*0370*/  CALL.ABS.NOINC R2 ;  /* 0x0000000002007343 */ /* 0x001fea0003c00000 */
.L_x_4:
[----:B------:R-:W-:Y:S05]  /*0380*/  EXIT ;  /* 0x000000000000794d */ /* 0x000fea0003800000 */
.L_x_5:
[----:B------:R-:W-:-:S00]  /*0390*/  BRA `(.L_x_5) ;  /* 0xfffffffc00fc7947 */ /* 0x000fc0000383ffff */
[----:B------:R-:W-:-:S00]  /*03a0*/  NOP ;  /* 0x0000000000007918 */ /* 0x000fc00000000000 */
        /* <DEDUP_REMOVED lines=13> */
.L_x_6:


//--------------------- .nv.global.init           --------------------------
	.section	.nv.global.init,"aw",@progbits
.nv.global.init:
	.type		$str$2,@object
	.size		$str$2,($str$1 - $str$2)
$str$2:
        /*0000*/ 	.byte	0x64, 0x65, 0x76, 0x5f, 0x6d, 0x79, 0x5f, 0x73, 0x74, 0x72, 0x75, 0x63, 0x74, 0x2d, 0x3e, 0x76
        /*0010*/ 	.byte	0x61, 0x72, 0x49, 0x6e, 0x74, 0x20, 0x3d, 0x20, 0x25, 0x66, 0x0a, 0x00
	.type		$str$1,@object
	.size		$str$1,($str$3 - $str$1)
$str$1:
        /*001c*/ 	.byte	0x64, 0x65, 0x76, 0x5f, 0x6d, 0x79, 0x5f, 0x73, 0x74, 0x72, 0x75, 0x63, 0x74, 0x2d, 0x3e, 0x76
        /*002c*/ 	.byte	0x61, 0x72, 0x49, 0x6e, 0x74, 0x20, 0x3d, 0x20, 0x25, 0x64, 0x0a, 0x00
	.type		$str$3,@object
	.size		$str$3,($str - $str$3)
$str$3:
        /*0038*/ 	.byte	0x2d, 0x2d, 0x2d, 0x2d, 0x2d, 0x20, 0x63, 0x75, 0x64, 0x61, 0x5f, 0x73, 0x74, 0x72, 0x75, 0x63
        /*0048*/ 	.byte	0x74, 0x5f, 0x70, 0x72, 0x69, 0x6e, 0x74, 0x20, 0x45, 0x4e, 0x44, 0x20, 0x2d, 0x2d, 0x2d, 0x2d
        /*0058*/ 	.byte	0x2d, 0x0a, 0x00
	.type		$str,@object
	.size		$str,(.L_0 - $str)
$str:
        /*005b*/ 	.byte	0x2d, 0x2d, 0x2d, 0x2d, 0x2d, 0x20, 0x63, 0x75, 0x64, 0x61, 0x5f, 0x73, 0x74, 0x72, 0x75, 0x63
        /*006b*/ 	.byte	0x74, 0x5f, 0x70, 0x72, 0x69, 0x6e, 0x74, 0x20, 0x53, 0x54, 0x41, 0x52, 0x54, 0x20, 0x2d, 0x2d
        /*007b*/ 	.byte	0x2d, 0x2d, 0x2d, 0x0a, 0x00
.L_0:


//--------------------- .nv.shared.reserved.0     --------------------------
	.section	.nv.shared.reserved.0,"aw",@nobits
	.weak		__nv_reservedSMEM_offset_0_alias
	.size		__nv_reservedSMEM_offset_0_alias, 0, 64
	.other		__nv_reservedSMEM_offset_0_alias,@"STO_CUDA_RESERVED_SHARED STV_DEFAULT"
__nv_reservedSMEM_offset_0_alias:
	.zero		0
	.zero		64


//--------------------- .nv.constant0._Z17cuda_struct_printP9my_struct --------------------------
	.section	.nv.constant0._Z17cuda_struct_printP9my_struct,"a",@progbits
	.sectionflags	@""
	.align	4
.nv.constant0._Z17cuda_struct_printP9my_struct:
	.zero		904


//--------------------- SYMBOLS --------------------------

	.type		.nv.reservedSmem.offset0,@object
	.size		.nv.reservedSmem.offset0,0x4
	.type		vprintf,@function
